//
// Generated by NVIDIA NVVM Compiler
//
// Compiler Build ID: CL-36424714
// Cuda compilation tools, release 13.0, V13.0.88
// Based on NVVM 20.0.0
//

.version 9.0
.target sm_100
.address_size 64

	// .globl	_Z10write_readP6Bucketi
.extern .func  (.param .b32 func_retval0) vprintf
(
	.param .b64 vprintf_param_0,
	.param .b64 vprintf_param_1
)
;
.global .align 1 .b8 $str[29] = {91, 100, 101, 118, 105, 99, 101, 32, 115, 105, 100, 101, 93, 32, 112, 116, 114, 61, 37, 112, 9, 118, 97, 108, 61, 37, 100, 10};

.visible .entry _Z10write_readP6Bucketi(
	.param .u64 .ptr .align 1 _Z10write_readP6Bucketi_param_0,
	.param .u32 _Z10write_readP6Bucketi_param_1
)
{
	.reg .b32 	%r<8>;
	.reg .b64 	%rd<9>;

	ld.param.u64 	%rd1, [_Z10write_readP6Bucketi_param_0];
	ld.param.u32 	%r1, [_Z10write_readP6Bucketi_param_1];
	cvta.to.global.u64 	%rd2, %rd1;
	mov.u32 	%r2, %ctaid.x;
	mov.u32 	%r3, %ntid.x;
	mov.u32 	%r4, %tid.x;
	mad.lo.s32 	%r5, %r2, %r3, %r4;
	mul.wide.s32 	%rd3, %r1, 64;
	add.s64 	%rd4, %rd2, %rd3;
	ld.global.u64 	%rd5, [%rd4+24];
	cvta.to.global.u64 	%rd6, %rd5;
	shl.b32 	%r6, %r1, 7;
	add.s32 	%r7, %r6, %r5;
	mul.wide.s32 	%rd7, %r5, 64;
	add.s64 	%rd8, %rd6, %rd7;
	st.global.u32 	[%rd8], %r7;
	ret;

}
	// .globl	_Z15read_when_errorP6Bucketii
.visible .entry _Z15read_when_errorP6Bucketii(
	.param .u64 .ptr .align 1 _Z15read_when_errorP6Bucketii_param_0,
	.param .u32 _Z15read_when_errorP6Bucketii_param_1,
	.param .u32 _Z15read_when_errorP6Bucketii_param_2
)
{
	.local .align 8 .b8 	__local_depot1[16];
	.reg .b64 	%SP;
	.reg .b64 	%SPL;
	.reg .b32 	%r<6>;
	.reg .b64 	%rd<12>;

	mov.u64 	%SPL, __local_depot1;
	cvta.local.u64 	%SP, %SPL;
	ld.param.u64 	%rd1, [_Z15read_when_errorP6Bucketii_param_0];
	ld.param.u32 	%r1, [_Z15read_when_errorP6Bucketii_param_1];
	ld.param.u32 	%r2, [_Z15read_when_errorP6Bucketii_param_2];
	cvta.to.global.u64 	%rd2, %rd1;
	add.u64 	%rd3, %SP, 0;
	add.u64 	%rd4, %SPL, 0;
	mul.wide.s32 	%rd5, %r1, 64;
	add.s64 	%rd6, %rd2, %rd5;
	ld.global.u64 	%rd7, [%rd6+24];
	mul.wide.s32 	%rd8, %r2, 64;
	add.s64 	%rd9, %rd7, %rd8;
	ld.u32 	%r3, [%rd9];
	st.local.u64 	[%rd4], %rd9;
	st.local.u32 	[%rd4+8], %r3;
	mov.u64 	%rd10, $str;
	cvta.global.u64 	%rd11, %rd10;
	{ // callseq 0, 0
	.param .b64 param0;
	st.param.b64 	[param0], %rd11;
	.param .b64 param1;
	st.param.b64 	[param1], %rd3;
	.param .b32 retval0;
	call.uni (retval0), 
	vprintf, 
	(
	param0, 
	param1
	);
	ld.param.b32 	%r4, [retval0];
	} // callseq 0
	ret;

}


// ===== COMPILED SASS (sm_100) =====

	.target	sm_100

	.elftype	@"ET_EXEC"


//--------------------- .note.nv.tkinfo           --------------------------
	.section	.note.nv.tkinfo,"",@"SHT_NOTE"
	.sectionflags	@"SHF_NOTE_NV_TKINFO"
	.tkinfo
        /*0018*/ 	.word	0x00000002
        /*0030*/ 	.string	""
        /*0030*/ 	.string	"ptxas"
        /*0030*/ 	.string	"Cuda compilation tools, release 13.0, V13.0.88"
        /*0030*/ 	.string	"Build cuda_13.0.r13.0/compiler.36424714_0"
        /*0030*/ 	.string	"-arch sm_100 -m 64 "



//--------------------- .note.nv.cuinfo           --------------------------
	.section	.note.nv.cuinfo,"",@"SHT_NOTE"
	.sectionflags	@"SHF_NOTE_NV_CUINFO"
        /*0018*/ 	.short	0x0002
        /*001a*/ 	.short	0x0064
        /*001c*/ 	.short	0x0082
	.zero		2


//--------------------- .nv.info                  --------------------------
	.section	.nv.info,"",@"SHT_CUDA_INFO"
	.align	4


	//----- nvinfo : EIATTR_REGCOUNT
	.align		4
        /*0000*/ 	.byte	0x04, 0x2f
        /*0002*/ 	.short	(.L_2 - .L_1)
	.align		4
.L_1:
        /*0004*/ 	.word	index@(_Z10write_readP6Bucketi)
        /*0008*/ 	.word	0x0000000a


	//----- nvinfo : EIATTR_FRAME_SIZE
	.align		4
.L_2:
        /*000c*/ 	.byte	0x04, 0x11
        /*000e*/ 	.short	(.L_4 - .L_3)
	.align		4
.L_3:
        /*0010*/ 	.word	index@(_Z10write_readP6Bucketi)
        /*0014*/ 	.word	0x00000000


	//----- nvinfo : EIATTR_REGCOUNT
	.align		4
.L_4:
        /*0018*/ 	.byte	0x04, 0x2f
        /*001a*/ 	.short	(.L_6 - .L_5)
	.align		4
.L_5:
        /*001c*/ 	.word	index@(_Z15read_when_errorP6Bucketii)
        /*0020*/ 	.word	0x00000018


	//----- nvinfo : EIATTR_FRAME_SIZE
	.align		4
.L_6:
        /*0024*/ 	.byte	0x04, 0x11
        /*0026*/ 	.short	(.L_8 - .L_7)
	.align		4
.L_7:
        /*0028*/ 	.word	index@(_Z15read_when_errorP6Bucketii)
        /*002c*/ 	.word	0x00000010


	//----- nvinfo : EIATTR_MIN_STACK_SIZE
	.align		4
.L_8:
        /*0030*/ 	.byte	0x04, 0x12
        /*0032*/ 	.short	(.L_10 - .L_9)
	.align		4
.L_9:
        /*0034*/ 	.word	index@(_Z15read_when_errorP6Bucketii)
        /*0038*/ 	.word	0x00000010


	//----- nvinfo : EIATTR_MIN_STACK_SIZE
	.align		4
.L_10:
        /*003c*/ 	.byte	0x04, 0x12
        /*003e*/ 	.short	(.L_12 - .L_11)
	.align		4
.L_11:
        /*0040*/ 	.word	index@(_Z10write_readP6Bucketi)
        /*0044*/ 	.word	0x00000000
.L_12:


//--------------------- .nv.compat                --------------------------
	.section	.nv.compat,"",@"SHT_CUDA_COMPAT_INFO"
	.align	4
        /*0000*/ 	.byte	0x02, 0x09, 0x00, 0x00, 0x02, 0x02, 0x01, 0x00, 0x02, 0x05, 0x05, 0x00, 0x03, 0x07, 0x01, 0x01
        /*0010*/ 	.byte	0x02, 0x03, 0x00, 0x00, 0x02, 0x06, 0x01, 0x00, 0x04, 0x0b, 0x08, 0x00, 0x09, 0x00, 0x00, 0x00
        /*0020*/ 	.byte	0x00, 0x00, 0x00, 0x00


//--------------------- .nv.info._Z15read_when_errorP6Bucketii --------------------------
	.section	.nv.info._Z15read_when_errorP6Bucketii,"",@"SHT_CUDA_INFO"
	.sectionflags	@""
	.align	4


	//----- nvinfo : EIATTR_CUDA_API_VERSION
	.align		4
        /*0000*/ 	.byte	0x04, 0x37
        /*0002*/ 	.short	(.L_14 - .L_13)
.L_13:
        /*0004*/ 	.word	0x00000082


	//----- nvinfo : EIATTR_KPARAM_INFO
	.align		4
.L_14:
        /*0008*/ 	.byte	0x04, 0x17
        /*000a*/ 	.short	(.L_16 - .L_15)
.L_15:
        /*000c*/ 	.word	0x00000000
        /*0010*/ 	.short	0x0002
        /*0012*/ 	.short	0x000c
        /*0014*/ 	.byte	0x00, 0xf0, 0x11, 0x00


	//----- nvinfo : EIATTR_KPARAM_INFO
	.align		4
.L_16:
        /*0018*/ 	.byte	0x04, 0x17
        /*001a*/ 	.short	(.L_18 - .L_17)
.L_17:
        /*001c*/ 	.word	0x00000000
        /*0020*/ 	.short	0x0001
        /*0022*/ 	.short	0x0008
        /*0024*/ 	.byte	0x00, 0xf0, 0x11, 0x00


	//----- nvinfo : EIATTR_KPARAM_INFO
	.align		4
.L_18:
        /*0028*/ 	.byte	0x04, 0x17
        /*002a*/ 	.short	(.L_20 - .L_19)
.L_19:
        /*002c*/ 	.word	0x00000000
        /*0030*/ 	.short	0x0000
        /*0032*/ 	.short	0x0000
        /*0034*/ 	.byte	0x00, 0xf5, 0x21, 0x00


	//----- nvinfo : EIATTR_SPARSE_MMA_MASK
	.align		4
.L_20:
        /*0038*/ 	.byte	0x03, 0x50
        /*003a*/ 	.short	0x0000


	//----- nvinfo : EIATTR_MAXREG_COUNT
	.align		4
        /*003c*/ 	.byte	0x03, 0x1b
        /*003e*/ 	.short	0x00ff


	//----- nvinfo : EIATTR_EXTERNS
	.align		4
        /*0040*/ 	.byte	0x04, 0x0f
        /*0042*/ 	.short	(.L_22 - .L_21)


	//   ....[0]....
	.align		4
.L_21:
        /*0044*/ 	.word	index@(vprintf)


	//----- nvinfo : EIATTR_MERCURY_ISA_VERSION
	.align		4
.L_22:
        /*0048*/ 	.byte	0x03, 0x5f
        /*004a*/ 	.short	0x0101


	//----- nvinfo : EIATTR_VRC_CTA_INIT_COUNT
	.align		4
        /*004c*/ 	.byte	0x02, 0x4a
	.zero		1
	.zero		1


	//----- nvinfo : EIATTR_SYSCALL_OFFSETS
	.align		4
        /*0050*/ 	.byte	0x04, 0x46
        /*0052*/ 	.short	(.L_24 - .L_23)


	//   ....[0]....
.L_23:
        /*0054*/ 	.word	0x00000150


	//----- nvinfo : EIATTR_EXIT_INSTR_OFFSETS
	.align		4
.L_24:
        /*0058*/ 	.byte	0x04, 0x1c
        /*005a*/ 	.short	(.L_26 - .L_25)


	//   ....[0]....
.L_25:
        /*005c*/ 	.word	0x00000160


	//----- nvinfo : EIATTR_CBANK_PARAM_SIZE
	.align		4
.L_26:
        /*0060*/ 	.byte	0x03, 0x19
        /*0062*/ 	.short	0x0010


	//----- nvinfo : EIATTR_PARAM_CBANK
	.align		4
        /*0064*/ 	.byte	0x04, 0x0a
        /*0066*/ 	.short	(.L_28 - .L_27)
	.align		4
.L_27:
        /*0068*/ 	.word	index@(.nv.constant0._Z15read_when_errorP6Bucketii)
        /*006c*/ 	.short	0x0380
        /*006e*/ 	.short	0x0010


	//----- nvinfo : EIATTR_SW_WAR
	.align		4
.L_28:
        /*0070*/ 	.byte	0x04, 0x36
        /*0072*/ 	.short	(.L_30 - .L_29)
.L_29:
        /*0074*/ 	.word	0x00000008
.L_30:


//--------------------- .nv.info._Z10write_readP6Bucketi --------------------------
	.section	.nv.info._Z10write_readP6Bucketi,"",@"SHT_CUDA_INFO"
	.sectionflags	@""
	.align	4


	//----- nvinfo : EIATTR_CUDA_API_VERSION
	.align		4
        /*0000*/ 	.byte	0x04, 0x37
        /*0002*/ 	.short	(.L_32 - .L_31)
.L_31:
        /*0004*/ 	.word	0x00000082


	//----- nvinfo : EIATTR_KPARAM_INFO
	.align		4
.L_32:
        /*0008*/ 	.byte	0x04, 0x17
        /*000a*/ 	.short	(.L_34 - .L_33)
.L_33:
        /*000c*/ 	.word	0x00000000
        /*0010*/ 	.short	0x0001
        /*0012*/ 	.short	0x0008
        /*0014*/ 	.byte	0x00, 0xf0, 0x11, 0x00


	//----- nvinfo : EIATTR_KPARAM_INFO
	.align		4
.L_34:
        /*0018*/ 	.byte	0x04, 0x17
        /*001a*/ 	.short	(.L_36 - .L_35)
.L_35:
        /*001c*/ 	.word	0x00000000
        /*0020*/ 	.short	0x0000
        /*0022*/ 	.short	0x0000
        /*0024*/ 	.byte	0x00, 0xf5, 0x21, 0x00


	//----- nvinfo : EIATTR_SPARSE_MMA_MASK
	.align		4
.L_36:
        /*0028*/ 	.byte	0x03, 0x50
        /*002a*/ 	.short	0x0000


	//----- nvinfo : EIATTR_MAXREG_COUNT
	.align		4
        /*002c*/ 	.byte	0x03, 0x1b
        /*002e*/ 	.short	0x00ff


	//----- nvinfo : EIATTR_MERCURY_ISA_VERSION
	.align		4
        /*0030*/ 	.byte	0x03, 0x5f
        /*0032*/ 	.short	0x0101


	//----- nvinfo : EIATTR_VRC_CTA_INIT_COUNT
	.align		4
        /*0034*/ 	.byte	0x02, 0x4a
	.zero		1
	.zero		1


	//----- nvinfo : EIATTR_EXIT_INSTR_OFFSETS
	.align		4
        /*0038*/ 	.byte	0x04, 0x1c
        /*003a*/ 	.short	(.L_38 - .L_37)


	//   ....[0]....
.L_37:
        /*003c*/ 	.word	0x000000d0


	//----- nvinfo : EIATTR_CBANK_PARAM_SIZE
	.align		4
.L_38:
        /*0040*/ 	.byte	0x03, 0x19
        /*0042*/ 	.short	0x000c


	//----- nvinfo : EIATTR_PARAM_CBANK
	.align		4
        /*0044*/ 	.byte	0x04, 0x0a
        /*0046*/ 	.short	(.L_40 - .L_39)
	.align		4
.L_39:
        /*0048*/ 	.word	index@(.nv.constant0._Z10write_readP6Bucketi)
        /*004c*/ 	.short	0x0380
        /*004e*/ 	.short	0x000c


	//----- nvinfo : EIATTR_SW_WAR
	.align		4
.L_40:
        /*0050*/ 	.byte	0x04, 0x36
        /*0052*/ 	.short	(.L_42 - .L_41)
.L_41:
        /*0054*/ 	.word	0x00000008
.L_42:


//--------------------- .nv.callgraph             --------------------------
	.section	.nv.callgraph,"",@"SHT_CUDA_CALLGRAPH"
	.align	4
	.sectionentsize	8
	.align		4
        /*0000*/ 	.word	0x00000000
	.align		4
        /*0004*/ 	.word	0xffffffff
	.align		4
        /*0008*/ 	.word	index@(_Z15read_when_errorP6Bucketii)
	.align		4
        /*000c*/ 	.word	index@(vprintf)
	.align		4
        /*0010*/ 	.word	0x00000000
	.align		4
        /*0014*/ 	.word	0xfffffffe
	.align		4
        /*0018*/ 	.word	0x00000000
	.align		4
        /*001c*/ 	.word	0xfffffffd
	.align		4
        /*0020*/ 	.word	0x00000000
	.align		4
        /*0024*/ 	.word	0xfffffffc


//--------------------- .nv.constant4             --------------------------
	.section	.nv.constant4,"a",@progbits
	.align	8
	.align		8
.nv.constant4:
        /*0000*/ 	.dword	vprintf
	.align		8
        /*0008*/ 	.dword	$str


//--------------------- .text._Z15read_when_errorP6Bucketii --------------------------
	.section	.text._Z15read_when_errorP6Bucketii,"ax",@progbits
	.align	128
        .global         _Z15read_when_errorP6Bucketii
        .type           _Z15read_when_errorP6Bucketii,@function
        .size           _Z15read_when_errorP6Bucketii,(.L_x_3 - _Z15read_when_errorP6Bucketii)
        .other          _Z15read_when_errorP6Bucketii,@"STO_CUDA_ENTRY STV_DEFAULT"
_Z15read_when_errorP6Bucketii:
.text._Z15read_when_errorP6Bucketii:
[----:B------:R-:W0:Y:S08]  /*0000*/  LDC R1, c[0x0][0x37c] ;  /* 0x0000df00ff017b82 */ /* 0x000e300000000800 */
[----:B------:R-:W1:Y:S01]  /*0010*/  LDC.64 R2, c[0x0][0x380] ;  /* 0x0000e000ff027b82 */ /* 0x000e620000000a00 */
[----:B------:R-:W2:Y:S01]  /*0020*/  LDCU.64 UR4, c[0x0][0x358] ;  /* 0x00006b00ff0477ac */ /* 0x000ea20008000a00 */
[----:B0-----:R-:W-:-:S06]  /*0030*/  VIADD R1, R1, 0xfffffff0 ;  /* 0xfffffff001017836 */ /* 0x001fcc0000000000 */
[----:B------:R-:W1:Y:S01]  /*0040*/  LDC.64 R8, c[0x0][0x388] ;  /* 0x0000e200ff087b82 */ /* 0x000e620000000a00 */
[----:B------:R-:W0:Y:S01]  /*0050*/  LDCU.64 UR6, c[0x4][0x8] ;  /* 0x01000100ff0677ac */ /* 0x000e220008000a00 */
[----:B-1----:R-:W-:-:S06]  /*0060*/  IMAD.WIDE R2, R8, 0x40, R2 ;  /* 0x0000004008027825 */ /* 0x002fcc00078e0202 */
[----:B--2---:R-:W2:Y:S01]  /*0070*/  LDG.E.64 R2, desc[UR4][R2.64+0x18] ;  /* 0x0000180402027981 */ /* 0x004ea2000c1e1b00 */
[----:B------:R-:W-:Y:S01]  /*0080*/  MOV R10, 0x0 ;  /* 0x00000000000a7802 */ /* 0x000fe20000000f00 */
[----:B--2---:R-:W-:-:S05]  /*0090*/  IMAD.WIDE R8, R9, 0x40, R2 ;  /* 0x0000004009087825 */ /* 0x004fca00078e0202 */
[----:B------:R-:W2:Y:S01]  /*00a0*/  LD.E R0, desc[UR4][R8.64] ;  /* 0x0000000408007980 */ /* 0x000ea2000c101900 */
[----:B------:R-:W1:Y:S01]  /*00b0*/  LDCU UR4, c[0x0][0x2f8] ;  /* 0x00005f00ff0477ac */ /* 0x000e620008000800 */
[----:B------:R-:W3:Y:S01]  /*00c0*/  LDC.64 R10, c[0x4][R10] ;  /* 0x010000000a0a7b82 */ /* 0x000ee20000000a00 */
[----:B0-----:R-:W-:Y:S01]  /*00d0*/  IMAD.U32 R4, RZ, RZ, UR6 ;  /* 0x00000006ff047e24 */ /* 0x001fe2000f8e00ff */
[----:B------:R0:W-:Y:S01]  /*00e0*/  STL.64 [R1], R8 ;  /* 0x0000000801007387 */ /* 0x0001e20000100a00 */
[----:B------:R-:W4:Y:S01]  /*00f0*/  LDCU UR5, c[0x0][0x2fc] ;  /* 0x00005f80ff0577ac */ /* 0x000f220008000800 */
[----:B------:R-:W-:Y:S02]  /*0100*/  MOV R5, UR7 ;  /* 0x0000000700057c02 */ /* 0x000fe40008000f00 */
[----:B-1----:R-:W-:-:S04]  /*0110*/  IADD3 R6, P0, PT, R1, UR4, RZ ;  /* 0x0000000401067c10 */ /* 0x002fc8000ff1e0ff */
[----:B----4-:R-:W-:Y:S01]  /*0120*/  IADD3.X R7, PT, PT, RZ, UR5, RZ, P0, !PT ;  /* 0x00000005ff077c10 */ /* 0x010fe200087fe4ff */
[----:B--23--:R0:W-:Y:S08]  /*0130*/  STL [R1+0x8], R0 ;  /* 0x0000080001007387 */ /* 0x00c1f00000100800 */
[----:B------:R-:W-:-:S07]  /*0140*/  LEPC R20, `(.L_x_0) ;  /* 0x000000001014794e */ /* 0x000fce0000000000 */
[----:B0-----:R-:W-:Y:S05]  /*0150*/  CALL.ABS.NOINC R10 ;  /* 0x000000000a007343 */ /* 0x001fea0003c00000 */
.L_x_0:
[----:B------:R-:W-:Y:S05]  /*0160*/  EXIT ;  /* 0x000000000000794d */ /* 0x000fea0003800000 */
.L_x_1:
[----:B------:R-:W-:-:S00]  /*0170*/  BRA `(.L_x_1) ;  /* 0xfffffffc00fc7947 */ /* 0x000fc0000383ffff */
[----:B------:R-:W-:-:S00]  /*0180*/  NOP ;  /* 0x0000000000007918 */ /* 0x000fc00000000000 */
[----:B------:R-:W-:-:S00]  /*0190*/  NOP ;  /* 0x0000000000007918 */ /* 0x000fc00000000000 */
[----:B------:R-:W-:-:S00]  /*01a0*/  NOP ;  /* 0x0000000000007918 */ /* 0x000fc00000000000 */
[----:B------:R-:W-:-:S00]  /*01b0*/  NOP ;  /* 0x0000000000007918 */ /* 0x000fc00000000000 */
[----:B------:R-:W-:-:S00]  /*01c0*/  NOP ;  /* 0x0000000000007918 */ /* 0x000fc00000000000 */
[----:B------:R-:W-:-:S00]  /*01d0*/  NOP ;  /* 0x0000000000007918 */ /* 0x000fc00000000000 */
[----:B------:R-:W-:-:S00]  /*01e0*/  NOP ;  /* 0x0000000000007918 */ /* 0x000fc00000000000 */
[----:B------:R-:W-:-:S00]  /*01f0*/  NOP ;  /* 0x0000000000007918 */ /* 0x000fc00000000000 */
.L_x_3:


//--------------------- .text._Z10write_readP6Bucketi --------------------------
	.section	.text._Z10write_readP6Bucketi,"ax",@progbits
	.align	128
        .global         _Z10write_readP6Bucketi
        .type           _Z10write_readP6Bucketi,@function
        .size           _Z10write_readP6Bucketi,(.L_x_4 - _Z10write_readP6Bucketi)
        .other          _Z10write_readP6Bucketi,@"STO_CUDA_ENTRY STV_DEFAULT"
_Z10write_readP6Bucketi:
.text._Z10write_readP6Bucketi:
[----:B------:R-:W-:Y:S08]  /*0000*/  LDC R1, c[0x0][0x37c] ;  /* 0x0000df00ff017b82 */ /* 0x000ff00000000800 */
[----:B------:R-:W0:Y:S01]  /*0010*/  LDC R7, c[0x0][0x388] ;  /* 0x0000e200ff077b82 */ /* 0x000e220000000800 */
[----:B------:R-:W1:Y:S07]  /*0020*/  LDCU.64 UR4, c[0x0][0x358] ;  /* 0x00006b00ff0477ac */ /* 0x000e6e0008000a00 */
[----:B------:R-:W0:Y:S02]  /*0030*/  LDC.64 R2, c[0x0][0x380] ;  /* 0x0000e000ff027b82 */ /* 0x000e240000000a00 */
[----:B0-----:R-:W-:-:S06]  /*0040*/  IMAD.WIDE R2, R7, 0x40, R2 ;  /* 0x0000004007027825 */ /* 0x001fcc00078e0202 */
[----:B-1----:R-:W2:Y:S01]  /*0050*/  LDG.E.64 R2, desc[UR4][R2.64+0x18] ;  /* 0x0000180402027981 */ /* 0x002ea2000c1e1b00 */
[----:B------:R-:W0:Y:S01]  /*0060*/  S2UR UR6, SR_CTAID.X ;  /* 0x00000000000679c3 */ /* 0x000e220000002500 */
[----:B------:R-:W0:Y:S07]  /*0070*/  S2R R0, SR_TID.X ;  /* 0x0000000000007919 */ /* 0x000e2e0000002100 */
[----:B------:R-:W0:Y:S02]  /*0080*/  LDC R5, c[0x0][0x360] ;  /* 0x0000d800ff057b82 */ /* 0x000e240000000800 */
[----:B0-----:R-:W-:-:S05]  /*0090*/  IMAD R5, R5, UR6, R0 ;  /* 0x0000000605057c24 */ /* 0x001fca000f8e0200 */
[----:B------:R-:W-:Y:S01]  /*00a0*/  LEA R7, R7, R5, 0x7 ;  /* 0x0000000507077211 */ /* 0x000fe200078e38ff */
[----:B--2---:R-:W-:-:S05]  /*00b0*/  IMAD.WIDE R4, R5, 0x40, R2 ;  /* 0x0000004005047825 */ /* 0x004fca00078e0202 */
[----:B------:R-:W-:Y:S01]  /*00c0*/  STG.E desc[UR4][R4.64], R7 ;  /* 0x0000000704007986 */ /* 0x000fe2000c101904 */
[----:B------:R-:W-:Y:S05]  /*00d0*/  EXIT ;  /* 0x000000000000794d */ /* 0x000fea0003800000 */
.L_x_2:
        /* <DEDUP_REMOVED lines=10> */
.L_x_4:


//--------------------- .nv.global.init           --------------------------
	.section	.nv.global.init,"aw",@progbits
.nv.global.init:
	.type		$str,@object
	.size		$str,(.L_0 - $str)
$str:
        /*0000*/ 	.byte	0x5b, 0x64, 0x65, 0x76, 0x69, 0x63, 0x65, 0x20, 0x73, 0x69, 0x64, 0x65, 0x5d, 0x20, 0x70, 0x74
        /*0010*/ 	.byte	0x72, 0x3d, 0x25, 0x70, 0x09, 0x76, 0x61, 0x6c, 0x3d, 0x25, 0x64, 0x0a, 0x00
.L_0:


//--------------------- .nv.shared.reserved.0     --------------------------
	.section	.nv.shared.reserved.0,"aw",@nobits
	.weak		__nv_reservedSMEM_offset_0_alias
	.size		__nv_reservedSMEM_offset_0_alias, 0, 64
	.other		__nv_reservedSMEM_offset_0_alias,@"STO_CUDA_RESERVED_SHARED STV_DEFAULT"
__nv_reservedSMEM_offset_0_alias:
	.zero		0
	.zero		64


//--------------------- .nv.constant0._Z15read_when_errorP6Bucketii --------------------------
	.section	.nv.constant0._Z15read_when_errorP6Bucketii,"a",@progbits
	.sectionflags	@""
	.align	4
.nv.constant0._Z15read_when_errorP6Bucketii:
	.zero		912


//--------------------- .nv.constant0._Z10write_readP6Bucketi --------------------------
	.section	.nv.constant0._Z10write_readP6Bucketi,"a",@progbits
	.sectionflags	@""
	.align	4
.nv.constant0._Z10write_readP6Bucketi:
	.zero		908


//--------------------- SYMBOLS --------------------------

	.type		.nv.reservedSmem.offset0,@object
	.size		.nv.reservedSmem.offset0,0x4
	.type		vprintf,@function
